	.headerflags	@"EF_CUDA_TEXMODE_UNIFIED EF_CUDA_64BIT_ADDRESS EF_CUDA_ACCELERATORS EF_CUDA_SM90 EF_CUDA_VIRTUAL_SM(EF_CUDA_SM90)"
	.elftype	@"ET_EXEC"


//--------------------- .nv.info                  --------------------------
	.section	.nv.info,"",@"SHT_CUDA_INFO"
	.align	4


	//----- nvinfo : EIATTR_REGCOUNT
	.align		4
        /*0000*/ 	.byte	0x04, 0x2f
        /*0002*/ 	.short	(.L_3 - .L_2)
	.align		4
.L_2:
        /*0004*/ 	.word	index@(triton_poi_fused__native_batch_norm_legit_no_training_convolution_relu_19)
        /*0008*/ 	.word	0x00000016


	//----- nvinfo : EIATTR_MIN_STACK_SIZE
	.align		4
.L_3:
        /*000c*/ 	.byte	0x04, 0x12
        /*000e*/ 	.short	(.L_5 - .L_4)
	.align		4
.L_4:
        /*0010*/ 	.word	index@(triton_poi_fused__native_batch_norm_legit_no_training_convolution_relu_19)
        /*0014*/ 	.word	0x00000000


	//----- nvinfo : EIATTR_FRAME_SIZE
	.align		4
.L_5:
        /*0018*/ 	.byte	0x04, 0x11
        /*001a*/ 	.short	(.L_7 - .L_6)
	.align		4
.L_6:
        /*001c*/ 	.word	index@(triton_poi_fused__native_batch_norm_legit_no_training_convolution_relu_19)
        /*0020*/ 	.word	0x00000000


	//----- nvinfo : EIATTR_MIN_STACK_SIZE
	.align		4
.L_7:
        /*0024*/ 	.byte	0x04, 0x12
        /*0026*/ 	.short	(.L_9 - .L_8)
	.align		4
.L_8:
        /*0028*/ 	.word	index@(triton_poi_fused__native_batch_norm_legit_no_training_convolution_relu_19)
        /*002c*/ 	.word	0x00000000
.L_9:


//--------------------- .nv.info.triton_poi_fused__native_batch_norm_legit_no_training_convolution_relu_19 --------------------------
	.section	.nv.info.triton_poi_fused__native_batch_norm_legit_no_training_convolution_relu_19,"",@"SHT_CUDA_INFO"
	.sectionflags	@""
	.align	4


	//----- nvinfo : EIATTR_CUDA_API_VERSION
	.align		4
        /*0000*/ 	.byte	0x04, 0x37
        /*0002*/ 	.short	(.L_11 - .L_10)
.L_10:
        /*0004*/ 	.word	0x0000007c


	//----- nvinfo : EIATTR_KPARAM_INFO
	.align		4
.L_11:
        /*0008*/ 	.byte	0x04, 0x17
        /*000a*/ 	.short	(.L_13 - .L_12)
.L_12:
        /*000c*/ 	.word	0x00000000
        /*0010*/ 	.short	0x0007
        /*0012*/ 	.short	0x0038
        /*0014*/ 	.byte	0x00, 0xf0, 0x11, 0x00


	//----- nvinfo : EIATTR_KPARAM_INFO
	.align		4
.L_13:
        /*0018*/ 	.byte	0x04, 0x17
        /*001a*/ 	.short	(.L_15 - .L_14)
.L_14:
        /*001c*/ 	.word	0x00000000
        /*0020*/ 	.short	0x0006
        /*0022*/ 	.short	0x0030
        /*0024*/ 	.byte	0x00, 0xf4, 0x21, 0x00


	//----- nvinfo : EIATTR_KPARAM_INFO
	.align		4
.L_15:
        /*0028*/ 	.byte	0x04, 0x17
        /*002a*/ 	.short	(.L_17 - .L_16)
.L_16:
        /*002c*/ 	.word	0x00000000
        /*0030*/ 	.short	0x0005
        /*0032*/ 	.short	0x0028
        /*0034*/ 	.byte	0x00, 0xf4, 0x21, 0x00


	//----- nvinfo : EIATTR_KPARAM_INFO
	.align		4
.L_17:
        /*0038*/ 	.byte	0x04, 0x17
        /*003a*/ 	.short	(.L_19 - .L_18)
.L_18:
        /*003c*/ 	.word	0x00000000
        /*0040*/ 	.short	0x0004
        /*0042*/ 	.short	0x0020
        /*0044*/ 	.byte	0x00, 0xf4, 0x21, 0x00


	//----- nvinfo : EIATTR_KPARAM_INFO
	.align		4
.L_19:
        /*0048*/ 	.byte	0x04, 0x17
        /*004a*/ 	.short	(.L_21 - .L_20)
.L_20:
        /*004c*/ 	.word	0x00000000
        /*0050*/ 	.short	0x0003
        /*0052*/ 	.short	0x0018
        /*0054*/ 	.byte	0x00, 0xf4, 0x21, 0x00


	//----- nvinfo : EIATTR_KPARAM_INFO
	.align		4
.L_21:
        /*0058*/ 	.byte	0x04, 0x17
        /*005a*/ 	.short	(.L_23 - .L_22)
.L_22:
        /*005c*/ 	.word	0x00000000
        /*0060*/ 	.short	0x0002
        /*0062*/ 	.short	0x0010
        /*0064*/ 	.byte	0x00, 0xf4, 0x21, 0x00


	//----- nvinfo : EIATTR_KPARAM_INFO
	.align		4
.L_23:
        /*0068*/ 	.byte	0x04, 0x17
        /*006a*/ 	.short	(.L_25 - .L_24)
.L_24:
        /*006c*/ 	.word	0x00000000
        /*0070*/ 	.short	0x0001
        /*0072*/ 	.short	0x0008
        /*0074*/ 	.byte	0x00, 0xf4, 0x21, 0x00


	//----- nvinfo : EIATTR_KPARAM_INFO
	.align		4
.L_25:
        /*0078*/ 	.byte	0x04, 0x17
        /*007a*/ 	.short	(.L_27 - .L_26)
.L_26:
        /*007c*/ 	.word	0x00000000
        /*0080*/ 	.short	0x0000
        /*0082*/ 	.short	0x0000
        /*0084*/ 	.byte	0x00, 0xf4, 0x21, 0x00


	//----- nvinfo : EIATTR_SPARSE_MMA_MASK
	.align		4
.L_27:
        /*0088*/ 	.byte	0x03, 0x50
        /*008a*/ 	.short	0x0000


	//----- nvinfo : EIATTR_MAXREG_COUNT
	.align		4
        /*008c*/ 	.byte	0x03, 0x1b
        /*008e*/ 	.short	0x00ff


	//----- nvinfo : EIATTR_EXIT_INSTR_OFFSETS
	.align		4
        /*0090*/ 	.byte	0x04, 0x1c
        /*0092*/ 	.short	(.L_29 - .L_28)


	//   ....[0]....
.L_28:
        /*0094*/ 	.word	0x000003b0


	//----- nvinfo : EIATTR_REQNTID
	.align		4
.L_29:
        /*0098*/ 	.byte	0x04, 0x10
        /*009a*/ 	.short	(.L_31 - .L_30)
.L_30:
        /*009c*/ 	.word	0x00000080
        /*00a0*/ 	.word	0x00000001
        /*00a4*/ 	.word	0x00000001


	//----- nvinfo : EIATTR_CBANK_PARAM_SIZE
	.align		4
.L_31:
        /*00a8*/ 	.byte	0x03, 0x19
        /*00aa*/ 	.short	0x003c


	//----- nvinfo : EIATTR_PARAM_CBANK
	.align		4
        /*00ac*/ 	.byte	0x04, 0x0a
        /*00ae*/ 	.short	(.L_33 - .L_32)
	.align		4
.L_32:
        /*00b0*/ 	.word	index@(.nv.constant0.triton_poi_fused__native_batch_norm_legit_no_training_convolution_relu_19)
        /*00b4*/ 	.short	0x0210
        /*00b6*/ 	.short	0x003c


	//----- nvinfo : EIATTR_SW_WAR
	.align		4
.L_33:
        /*00b8*/ 	.byte	0x04, 0x36
        /*00ba*/ 	.short	(.L_35 - .L_34)
.L_34:
        /*00bc*/ 	.word	0x00000008
.L_35:


//--------------------- .nv.callgraph             --------------------------
	.section	.nv.callgraph,"",@"SHT_CUDA_CALLGRAPH"
	.align	4
	.sectionentsize	8
	.align		4
        /*0000*/ 	.word	0x00000000
	.align		4
        /*0004*/ 	.word	0xffffffff
	.align		4
        /*0008*/ 	.word	0x00000000
	.align		4
        /*000c*/ 	.word	0xfffffffe
	.align		4
        /*0010*/ 	.word	0x00000000
	.align		4
        /*0014*/ 	.word	0xfffffffd
	.align		4
        /*0018*/ 	.word	0x00000000
	.align		4
        /*001c*/ 	.word	0xfffffffc


//--------------------- .nv.constant4             --------------------------
	.section	.nv.constant4,"a",@progbits
	.align	8
	.align		8
.nv.constant4:
        /*0000*/ 	.dword	_$_str
	.align		8
        /*0008*/ 	.dword	_$_str_$_2


//--------------------- .text.triton_poi_fused__native_batch_norm_legit_no_training_convolution_relu_19 --------------------------
	.section	.text.triton_poi_fused__native_batch_norm_legit_no_training_convolution_relu_19,"ax",@progbits
	.align	128
        .global         triton_poi_fused__native_batch_norm_legit_no_training_convolution_relu_19
        .type           triton_poi_fused__native_batch_norm_legit_no_training_convolution_relu_19,@function
        .size           triton_poi_fused__native_batch_norm_legit_no_training_convolution_relu_19,(.L_x_1 - triton_poi_fused__native_batch_norm_legit_no_training_convolution_relu_19)
        .other          triton_poi_fused__native_batch_norm_legit_no_training_convolution_relu_19,@"STO_CUDA_ENTRY STV_DEFAULT"
triton_poi_fused__native_batch_norm_legit_no_training_convolution_relu_19:
.text.triton_poi_fused__native_batch_norm_legit_no_training_convolution_relu_19:
[----:B------:R-:W-:Y:S01]  /*0000*/  LDC R1, c[0x0][0x28] ;  /* 0x00000a00ff017b82 */ /* 0x000fe20000000800 */
[----:B------:R-:W1:Y:S07]  /*0010*/  S2R R0, SR_TID.X ;  /* 0x0000000000007919 */ /* 0x000e6e0000002100 */
[----:B------:R-:W2:Y:S01]  /*0020*/  LDC.64 R14, c[0x0][0x228] ;  /* 0x00008a00ff0e7b82 */ /* 0x000ea20000000a00 */
[----:B------:R-:W-:Y:S01]  /*0030*/  ULDC.64 UR4, c[0x0][0x208] ;  /* 0x0000820000047ab9 */ /* 0x000fe20000000a00 */
[----:B------:R-:W3:Y:S06]  /*0040*/  S2R R5, SR_CTAID.X ;  /* 0x0000000000057919 */ /* 0x000eec0000002500 */
[----:B------:R-:W4:Y:S08]  /*0050*/  LDC.64 R10, c[0x0][0x218] ;  /* 0x00008600ff0a7b82 */ /* 0x000f300000000a00 */
[----:B------:R-:W5:Y:S08]  /*0060*/  LDC.64 R12, c[0x0][0x220] ;  /* 0x00008800ff0c7b82 */ /* 0x000f700000000a00 */
[----:B------:R-:W5:Y:S01]  /*0070*/  LDC.64 R16, c[0x0][0x230] ;  /* 0x00008c00ff107b82 */ /* 0x000f620000000a00 */
[----:B-1----:R-:W-:-:S02]  /*0080*/  SHF.L.U32 R0, R0, 0x1, RZ ;  /* 0x0000000100007819 */ /* 0x002fc400000006ff */
[----:B---3--:R-:W-:Y:S02]  /*0090*/  SHF.R.S32.HI R3, RZ, 0x17, R5 ;  /* 0x00000017ff037819 */ /* 0x008fe40000011405 */
[----:B------:R-:W-:Y:S02]  /*00a0*/  LOP3.LUT R0, R0, 0xfe, RZ, 0xc0, !PT ;  /* 0x000000fe00007812 */ /* 0x000fe400078ec0ff */
[----:B------:R-:W-:Y:S02]  /*00b0*/  SGXT R3, R3, 0x1 ;  /* 0x000000010303781a */ /* 0x000fe40000000200 */
[----:B------:R-:W-:Y:S02]  /*00c0*/  LEA R0, R5, R0, 0x8 ;  /* 0x0000000005007211 */ /* 0x000fe400078e40ff */
[----:B------:R-:W1:Y:S02]  /*00d0*/  LDC.64 R4, c[0x0][0x238] ;  /* 0x00008e00ff047b82 */ /* 0x000e640000000a00 */
[----:B------:R-:W-:-:S04]  /*00e0*/  LEA.HI R3, R3, R0, RZ, 0xa ;  /* 0x0000000003037211 */ /* 0x000fc800078f50ff */
[----:B------:R-:W-:-:S04]  /*00f0*/  SHF.R.S32.HI R3, RZ, 0xa, R3 ;  /* 0x0000000aff037819 */ /* 0x000fc80000011403 */
[----:B------:R-:W-:-:S04]  /*0100*/  LEA.HI R2, R3, R3, RZ, 0x3 ;  /* 0x0000000303027211 */ /* 0x000fc800078f18ff */
[----:B------:R-:W-:-:S04]  /*0110*/  LOP3.LUT R2, R2, 0xfffffff8, RZ, 0xc0, !PT ;  /* 0xfffffff802027812 */ /* 0x000fc800078ec0ff */
[----:B------:R-:W-:Y:S02]  /*0120*/  IADD3 R19, R3, -R2, RZ ;  /* 0x8000000203137210 */ /* 0x000fe40007ffe0ff */
[----:B------:R-:W3:Y:S03]  /*0130*/  LDC.64 R2, c[0x0][0x210] ;  /* 0x00008400ff027b82 */ /* 0x000ee60000000a00 */
[----:B--2---:R-:W-:-:S05]  /*0140*/  IMAD.WIDE R14, R19, 0x4, R14 ;  /* 0x00000004130e7825 */ /* 0x004fca00078e020e */
[----:B------:R2:W2:Y:S01]  /*0150*/  LDG.E.EL R18, desc[UR4][R14.64] ;  /* 0x000000040e127981 */ /* 0x0004a2000c2e1900 */
[----:B----4-:R-:W-:-:S04]  /*0160*/  IMAD.WIDE R10, R19, 0x4, R10 ;  /* 0x00000004130a7825 */ /* 0x010fc800078e020a */
[----:B-----5:R-:W-:Y:S01]  /*0170*/  IMAD.WIDE R12, R19, 0x4, R12 ;  /* 0x00000004130c7825 */ /* 0x020fe200078e020c */
[----:B------:R4:W5:Y:S04]  /*0180*/  LDG.E.EL R8, desc[UR4][R10.64] ;  /* 0x000000040a087981 */ /* 0x000968000c2e1900 */
[----:B------:R-:W5:Y:S01]  /*0190*/  LDG.E.EL R9, desc[UR4][R12.64] ;  /* 0x000000040c097981 */ /* 0x000f62000c2e1900 */
[----:B---3--:R-:W-:-:S05]  /*01a0*/  IMAD.WIDE R2, R0, 0x4, R2 ;  /* 0x0000000400027825 */ /* 0x008fca00078e0202 */
[----:B------:R-:W5:Y:S01]  /*01b0*/  LDG.E.64 R6, desc[UR4][R2.64] ;  /* 0x0000000402067981 */ /* 0x000f62000c1e1b00 */
[----:B0-2---:R-:W-:-:S04]  /*01c0*/  IMAD.WIDE R14, R19, 0x4, R16 ;  /* 0x00000004130e7825 */ /* 0x005fc800078e0210 */
[----:B-1----:R-:W-:Y:S02]  /*01d0*/  IMAD.WIDE R16, R19, 0x4, R4 ;  /* 0x0000000413107825 */ /* 0x002fe400078e0204 */
[----:B------:R-:W2:Y:S01]  /*01e0*/  LDG.E.EL R14, desc[UR4][R14.64] ;  /* 0x000000040e0e7981 */ /* 0x000ea2000c2e1900 */
[----:B----4-:R-:W-:Y:S01]  /*01f0*/  HFMA2.MMA R10, -RZ, RZ, 1.625, 0 ;  /* 0x3e800000ff0a7435 */ /* 0x010fe200000001ff */
[----:B------:R-:W0:Y:S02]  /*0200*/  LDC.64 R4, c[0x0][0x240] ;  /* 0x00009000ff047b82 */ /* 0x000e240000000a00 */
[----:B------:R-:W2:Y:S01]  /*0210*/  LDG.E.EL R17, desc[UR4][R16.64] ;  /* 0x0000000410117981 */ /* 0x000ea2000c2e1900 */
[----:B0-----:R-:W-:-:S04]  /*0220*/  IMAD.WIDE R4, R0, 0x4, R4 ;  /* 0x0000000400047825 */ /* 0x001fc800078e0204 */
[----:B------:R-:W-:-:S04]  /*0230*/  FADD R18, R18, 9.9999997473787516356e-06 ;  /* 0x3727c5ac12127421 */ /* 0x000fc80000000000 */
[----:B------:R-:W0:Y:S02]  /*0240*/  MUFU.SQRT R19, R18 ;  /* 0x0000001200137308 */ /* 0x000e240000002000 */
[C---:B0-----:R-:W-:Y:S02]  /*0250*/  FSETP.GT.AND P0, PT, R19.reuse, 8.50705917302346158658e+37, PT ;  /* 0x7e8000001300780b */ /* 0x041fe40003f04000 */
[----:B------:R-:W-:-:S11]  /*0260*/  FSETP.GEU.AND P1, PT, R19, 1.175494350822287508e-38, PT ;  /* 0x008000001300780b */ /* 0x000fd60003f2e000 */
[----:B------:R-:W-:-:S04]  /*0270*/  @P0 FMUL R19, R19, 0.25 ;  /* 0x3e80000013130820 */ /* 0x000fc80000400000 */
[----:B------:R-:W-:-:S06]  /*0280*/  @!P1 FMUL R19, R19, 16777216 ;  /* 0x4b80000013139820 */ /* 0x000fcc0000400000 */
[----:B------:R-:W0:Y:S01]  /*0290*/  MUFU.RCP R19, R19 ;  /* 0x0000001300137308 */ /* 0x000e220000001000 */
[----:B------:R-:W-:Y:S01]  /*02a0*/  FSEL R10, R10, 1, P0 ;  /* 0x3f8000000a0a7808 */ /* 0x000fe20000000000 */
[--C-:B-----5:R-:W-:Y:S01]  /*02b0*/  FADD R6, R6, R8.reuse ;  /* 0x0000000806067221 */ /* 0x120fe20000000000 */
[----:B------:R-:W-:-:S03]  /*02c0*/  FADD R7, R7, R8 ;  /* 0x0000000807077221 */ /* 0x000fc60000000000 */
[----:B------:R-:W-:Y:S01]  /*02d0*/  @!P1 FMUL R10, R10, 16777216 ;  /* 0x4b8000000a0a9820 */ /* 0x000fe20000400000 */
[C---:B------:R-:W-:Y:S01]  /*02e0*/  FADD R8, -R9.reuse, R6 ;  /* 0x0000000609087221 */ /* 0x040fe20000000100 */
[----:B------:R-:W-:Y:S02]  /*02f0*/  FADD R9, -R9, R7 ;  /* 0x0000000709097221 */ /* 0x000fe40000000100 */
[----:B0-----:R-:W-:-:S04]  /*0300*/  FMUL R10, R19, R10 ;  /* 0x0000000a130a7220 */ /* 0x001fc80000400000 */
[-C--:B------:R-:W-:Y:S01]  /*0310*/  FMUL R8, R8, R10.reuse ;  /* 0x0000000a08087220 */ /* 0x080fe20000400000 */
[----:B------:R-:W-:-:S03]  /*0320*/  FMUL R10, R9, R10 ;  /* 0x0000000a090a7220 */ /* 0x000fc60000400000 */
[C-C-:B--2---:R-:W-:Y:S01]  /*0330*/  FFMA R8, R14.reuse, R8, R17.reuse ;  /* 0x000000080e087223 */ /* 0x144fe20000000011 */
[----:B------:R-:W-:-:S04]  /*0340*/  FFMA R10, R14, R10, R17 ;  /* 0x0000000a0e0a7223 */ /* 0x000fc80000000011 */
[----:B------:R-:W-:Y:S02]  /*0350*/  FSETP.GEU.AND P0, PT, R8, RZ, PT ;  /* 0x000000ff0800720b */ /* 0x000fe40003f0e000 */
[----:B------:R-:W-:Y:S02]  /*0360*/  FSETP.GEU.AND P1, PT, R10, RZ, PT ;  /* 0x000000ff0a00720b */ /* 0x000fe40003f2e000 */
[----:B------:R-:W-:Y:S02]  /*0370*/  FSEL R8, R8, RZ, P0 ;  /* 0x000000ff08087208 */ /* 0x000fe40000000000 */
[----:B------:R-:W-:Y:S01]  /*0380*/  FSEL R9, R10, RZ, P1 ;  /* 0x000000ff0a097208 */ /* 0x000fe20000800000 */
[----:B------:R-:W-:Y:S04]  /*0390*/  STG.E.64 desc[UR4][R2.64], R6 ;  /* 0x0000000602007986 */ /* 0x000fe8000c101b04 */
[----:B------:R-:W-:Y:S01]  /*03a0*/  STG.E.64 desc[UR4][R4.64], R8 ;  /* 0x0000000804007986 */ /* 0x000fe2000c101b04 */
[----:B------:R-:W-:Y:S05]  /*03b0*/  EXIT ;  /* 0x000000000000794d */ /* 0x000fea0003800000 */
.L_x_0:
[----:B------:R-:W-:-:S00]  /*03c0*/  BRA `(.L_x_0) ;  /* 0xfffffffc00fc7947 */ /* 0x000fc0000383ffff */
[----:B------:R-:W-:-:S00]  /*03d0*/  NOP ;  /* 0x0000000000007918 */ /* 0x000fc00000000000 */
        /* <DEDUP_REMOVED lines=10> */
.L_x_1:


//--------------------- .nv.global.init           --------------------------
	.section	.nv.global.init,"aw",@progbits
.nv.global.init:
	.type		_$_str,@object
	.size		_$_str,(_$_str_$_2 - _$_str)
_$_str:
        /*0000*/ 	.byte	0x5f, 0x5f, 0x43, 0x55, 0x44, 0x41, 0x5f, 0x46, 0x54, 0x5a, 0x00
	.type		_$_str_$_2,@object
	.size		_$_str_$_2,(.L_1 - _$_str_$_2)
_$_str_$_2:
        /*000b*/ 	.byte	0x5f, 0x5f, 0x43, 0x55, 0x44, 0x41, 0x5f, 0x50, 0x52, 0x45, 0x43, 0x5f, 0x53, 0x51, 0x52, 0x54
        /*001b*/ 	.byte	0x00
.L_1:


//--------------------- .nv.constant0.triton_poi_fused__native_batch_norm_legit_no_training_convolution_relu_19 --------------------------
	.section	.nv.constant0.triton_poi_fused__native_batch_norm_legit_no_training_convolution_relu_19,"a",@progbits
	.sectionflags	@""
	.align	4
.nv.constant0.triton_poi_fused__native_batch_norm_legit_no_training_convolution_relu_19:
	.zero		588
